	.headerflags	@"EF_CUDA_TEXMODE_UNIFIED EF_CUDA_64BIT_ADDRESS EF_CUDA_ACCELERATORS EF_CUDA_SM90 EF_CUDA_VIRTUAL_SM(EF_CUDA_SM90)"
	.elftype	@"ET_EXEC"


//--------------------- .nv.info                  --------------------------
	.section	.nv.info,"",@"SHT_CUDA_INFO"
	.align	4


	//----- nvinfo : EIATTR_REGCOUNT
	.align		4
        /*0000*/ 	.byte	0x04, 0x2f
        /*0002*/ 	.short	(.L_3 - .L_2)
	.align		4
.L_2:
        /*0004*/ 	.word	index@(triton_poi_fused__native_batch_norm_legit_no_training_convolution_relu_42)
        /*0008*/ 	.word	0x00000020


	//----- nvinfo : EIATTR_MIN_STACK_SIZE
	.align		4
.L_3:
        /*000c*/ 	.byte	0x04, 0x12
        /*000e*/ 	.short	(.L_5 - .L_4)
	.align		4
.L_4:
        /*0010*/ 	.word	index@(triton_poi_fused__native_batch_norm_legit_no_training_convolution_relu_42)
        /*0014*/ 	.word	0x00000000


	//----- nvinfo : EIATTR_FRAME_SIZE
	.align		4
.L_5:
        /*0018*/ 	.byte	0x04, 0x11
        /*001a*/ 	.short	(.L_7 - .L_6)
	.align		4
.L_6:
        /*001c*/ 	.word	index@(triton_poi_fused__native_batch_norm_legit_no_training_convolution_relu_42)
        /*0020*/ 	.word	0x00000000


	//----- nvinfo : EIATTR_MIN_STACK_SIZE
	.align		4
.L_7:
        /*0024*/ 	.byte	0x04, 0x12
        /*0026*/ 	.short	(.L_9 - .L_8)
	.align		4
.L_8:
        /*0028*/ 	.word	index@(triton_poi_fused__native_batch_norm_legit_no_training_convolution_relu_42)
        /*002c*/ 	.word	0x00000000
.L_9:


//--------------------- .nv.info.triton_poi_fused__native_batch_norm_legit_no_training_convolution_relu_42 --------------------------
	.section	.nv.info.triton_poi_fused__native_batch_norm_legit_no_training_convolution_relu_42,"",@"SHT_CUDA_INFO"
	.sectionflags	@""
	.align	4


	//----- nvinfo : EIATTR_CUDA_API_VERSION
	.align		4
        /*0000*/ 	.byte	0x04, 0x37
        /*0002*/ 	.short	(.L_11 - .L_10)
.L_10:
        /*0004*/ 	.word	0x0000007c


	//----- nvinfo : EIATTR_KPARAM_INFO
	.align		4
.L_11:
        /*0008*/ 	.byte	0x04, 0x17
        /*000a*/ 	.short	(.L_13 - .L_12)
.L_12:
        /*000c*/ 	.word	0x00000000
        /*0010*/ 	.short	0x0007
        /*0012*/ 	.short	0x0038
        /*0014*/ 	.byte	0x00, 0xf0, 0x11, 0x00


	//----- nvinfo : EIATTR_KPARAM_INFO
	.align		4
.L_13:
        /*0018*/ 	.byte	0x04, 0x17
        /*001a*/ 	.short	(.L_15 - .L_14)
.L_14:
        /*001c*/ 	.word	0x00000000
        /*0020*/ 	.short	0x0006
        /*0022*/ 	.short	0x0030
        /*0024*/ 	.byte	0x00, 0xf4, 0x21, 0x00


	//----- nvinfo : EIATTR_KPARAM_INFO
	.align		4
.L_15:
        /*0028*/ 	.byte	0x04, 0x17
        /*002a*/ 	.short	(.L_17 - .L_16)
.L_16:
        /*002c*/ 	.word	0x00000000
        /*0030*/ 	.short	0x0005
        /*0032*/ 	.short	0x0028
        /*0034*/ 	.byte	0x00, 0xf4, 0x21, 0x00


	//----- nvinfo : EIATTR_KPARAM_INFO
	.align		4
.L_17:
        /*0038*/ 	.byte	0x04, 0x17
        /*003a*/ 	.short	(.L_19 - .L_18)
.L_18:
        /*003c*/ 	.word	0x00000000
        /*0040*/ 	.short	0x0004
        /*0042*/ 	.short	0x0020
        /*0044*/ 	.byte	0x00, 0xf4, 0x21, 0x00


	//----- nvinfo : EIATTR_KPARAM_INFO
	.align		4
.L_19:
        /*0048*/ 	.byte	0x04, 0x17
        /*004a*/ 	.short	(.L_21 - .L_20)
.L_20:
        /*004c*/ 	.word	0x00000000
        /*0050*/ 	.short	0x0003
        /*0052*/ 	.short	0x0018
        /*0054*/ 	.byte	0x00, 0xf4, 0x21, 0x00


	//----- nvinfo : EIATTR_KPARAM_INFO
	.align		4
.L_21:
        /*0058*/ 	.byte	0x04, 0x17
        /*005a*/ 	.short	(.L_23 - .L_22)
.L_22:
        /*005c*/ 	.word	0x00000000
        /*0060*/ 	.short	0x0002
        /*0062*/ 	.short	0x0010
        /*0064*/ 	.byte	0x00, 0xf4, 0x21, 0x00


	//----- nvinfo : EIATTR_KPARAM_INFO
	.align		4
.L_23:
        /*0068*/ 	.byte	0x04, 0x17
        /*006a*/ 	.short	(.L_25 - .L_24)
.L_24:
        /*006c*/ 	.word	0x00000000
        /*0070*/ 	.short	0x0001
        /*0072*/ 	.short	0x0008
        /*0074*/ 	.byte	0x00, 0xf4, 0x21, 0x00


	//----- nvinfo : EIATTR_KPARAM_INFO
	.align		4
.L_25:
        /*0078*/ 	.byte	0x04, 0x17
        /*007a*/ 	.short	(.L_27 - .L_26)
.L_26:
        /*007c*/ 	.word	0x00000000
        /*0080*/ 	.short	0x0000
        /*0082*/ 	.short	0x0000
        /*0084*/ 	.byte	0x00, 0xf4, 0x21, 0x00


	//----- nvinfo : EIATTR_SPARSE_MMA_MASK
	.align		4
.L_27:
        /*0088*/ 	.byte	0x03, 0x50
        /*008a*/ 	.short	0x0000


	//----- nvinfo : EIATTR_MAXREG_COUNT
	.align		4
        /*008c*/ 	.byte	0x03, 0x1b
        /*008e*/ 	.short	0x00ff


	//----- nvinfo : EIATTR_EXIT_INSTR_OFFSETS
	.align		4
        /*0090*/ 	.byte	0x04, 0x1c
        /*0092*/ 	.short	(.L_29 - .L_28)


	//   ....[0]....
.L_28:
        /*0094*/ 	.word	0x000007b0


	//----- nvinfo : EIATTR_REQNTID
	.align		4
.L_29:
        /*0098*/ 	.byte	0x04, 0x10
        /*009a*/ 	.short	(.L_31 - .L_30)
.L_30:
        /*009c*/ 	.word	0x00000080
        /*00a0*/ 	.word	0x00000001
        /*00a4*/ 	.word	0x00000001


	//----- nvinfo : EIATTR_CBANK_PARAM_SIZE
	.align		4
.L_31:
        /*00a8*/ 	.byte	0x03, 0x19
        /*00aa*/ 	.short	0x003c


	//----- nvinfo : EIATTR_PARAM_CBANK
	.align		4
        /*00ac*/ 	.byte	0x04, 0x0a
        /*00ae*/ 	.short	(.L_33 - .L_32)
	.align		4
.L_32:
        /*00b0*/ 	.word	index@(.nv.constant0.triton_poi_fused__native_batch_norm_legit_no_training_convolution_relu_42)
        /*00b4*/ 	.short	0x0210
        /*00b6*/ 	.short	0x003c


	//----- nvinfo : EIATTR_SW_WAR
	.align		4
.L_33:
        /*00b8*/ 	.byte	0x04, 0x36
        /*00ba*/ 	.short	(.L_35 - .L_34)
.L_34:
        /*00bc*/ 	.word	0x00000008
.L_35:


//--------------------- .nv.callgraph             --------------------------
	.section	.nv.callgraph,"",@"SHT_CUDA_CALLGRAPH"
	.align	4
	.sectionentsize	8
	.align		4
        /*0000*/ 	.word	0x00000000
	.align		4
        /*0004*/ 	.word	0xffffffff
	.align		4
        /*0008*/ 	.word	0x00000000
	.align		4
        /*000c*/ 	.word	0xfffffffe
	.align		4
        /*0010*/ 	.word	0x00000000
	.align		4
        /*0014*/ 	.word	0xfffffffd
	.align		4
        /*0018*/ 	.word	0x00000000
	.align		4
        /*001c*/ 	.word	0xfffffffc


//--------------------- .nv.constant4             --------------------------
	.section	.nv.constant4,"a",@progbits
	.align	8
	.align		8
.nv.constant4:
        /*0000*/ 	.dword	_$_str
	.align		8
        /*0008*/ 	.dword	_$_str_$_2


//--------------------- .text.triton_poi_fused__native_batch_norm_legit_no_training_convolution_relu_42 --------------------------
	.section	.text.triton_poi_fused__native_batch_norm_legit_no_training_convolution_relu_42,"ax",@progbits
	.align	128
        .global         triton_poi_fused__native_batch_norm_legit_no_training_convolution_relu_42
        .type           triton_poi_fused__native_batch_norm_legit_no_training_convolution_relu_42,@function
        .size           triton_poi_fused__native_batch_norm_legit_no_training_convolution_relu_42,(.L_x_1 - triton_poi_fused__native_batch_norm_legit_no_training_convolution_relu_42)
        .other          triton_poi_fused__native_batch_norm_legit_no_training_convolution_relu_42,@"STO_CUDA_ENTRY STV_DEFAULT"
triton_poi_fused__native_batch_norm_legit_no_training_convolution_relu_42:
.text.triton_poi_fused__native_batch_norm_legit_no_training_convolution_relu_42:
[----:B------:R-:W-:Y:S01]  /*0000*/  LDC R1, c[0x0][0x28] ;  /* 0x00000a00ff017b82 */ /* 0x000fe20000000800 */
[----:B------:R-:W1:Y:S01]  /*0010*/  S2R R0, SR_TID.X ;  /* 0x0000000000007919 */ /* 0x000e620000002100 */
[----:B------:R-:W-:-:S06]  /*0020*/  ULDC.64 UR4, c[0x0][0x208] ;  /* 0x0000820000047ab9 */ /* 0x000fcc0000000a00 */
[----:B------:R-:W2:Y:S01]  /*0030*/  LDC.64 R28, c[0x0][0x218] ;  /* 0x00008600ff1c7b82 */ /* 0x000ea20000000a00 */
[----:B------:R-:W3:Y:S07]  /*0040*/  S2R R5, SR_CTAID.X ;  /* 0x0000000000057919 */ /* 0x000eee0000002500 */
[----:B------:R-:W4:Y:S08]  /*0050*/  LDC.64 R26, c[0x0][0x220] ;  /* 0x00008800ff1a7b82 */ /* 0x000f300000000a00 */
[----:B------:R-:W5:Y:S01]  /*0060*/  LDC.64 R22, c[0x0][0x230] ;  /* 0x00008c00ff167b82 */ /* 0x000f620000000a00 */
[----:B-1----:R-:W-:-:S02]  /*0070*/  SHF.L.U32 R0, R0, 0x2, RZ ;  /* 0x0000000200007819 */ /* 0x002fc400000006ff */
[----:B---3--:R-:W-:Y:S02]  /*0080*/  SHF.R.S32.HI R3, RZ, 0x15, R5 ;  /* 0x00000015ff037819 */ /* 0x008fe40000011405 */
[----:B------:R-:W-:Y:S02]  /*0090*/  LOP3.LUT R0, R0, 0x1fc, RZ, 0xc0, !PT ;  /* 0x000001fc00007812 */ /* 0x000fe400078ec0ff */
[----:B------:R-:W-:Y:S02]  /*00a0*/  SGXT R3, R3, 0x1 ;  /* 0x000000010303781a */ /* 0x000fe40000000200 */
[----:B------:R-:W-:Y:S02]  /*00b0*/  LEA R0, R5, R0, 0xa ;  /* 0x0000000005007211 */ /* 0x000fe400078e50ff */
[----:B------:R-:W1:Y:S02]  /*00c0*/  LDC.64 R4, c[0x0][0x228] ;  /* 0x00008a00ff047b82 */ /* 0x000e640000000a00 */
[----:B------:R-:W-:-:S04]  /*00d0*/  LEA.HI R3, R3, R0, RZ, 0x8 ;  /* 0x0000000003037211 */ /* 0x000fc800078f40ff */
[----:B------:R-:W-:Y:S02]  /*00e0*/  SHF.R.S32.HI R9, RZ, 0x8, R3 ;  /* 0x00000008ff097819 */ /* 0x000fe40000011403 */
[----:B------:R-:W-:Y:S02]  /*00f0*/  IADD3 R3, R3, 0x200, RZ ;  /* 0x0000020003037810 */ /* 0x000fe40007ffe0ff */
[----:B------:R-:W-:Y:S02]  /*0100*/  LEA.HI R2, R9, R9, RZ, 0x7 ;  /* 0x0000000909027211 */ /* 0x000fe400078f38ff */
[----:B------:R-:W-:Y:S02]  /*0110*/  SHF.R.S32.HI R3, RZ, 0x8, R3 ;  /* 0x00000008ff037819 */ /* 0x000fe40000011403 */
[----:B------:R-:W-:Y:S02]  /*0120*/  LOP3.LUT R2, R2, 0xffffff80, RZ, 0xc0, !PT ;  /* 0xffffff8002027812 */ /* 0x000fe400078ec0ff */
[----:B------:R-:W-:-:S02]  /*0130*/  LEA.HI R6, R3, R3, RZ, 0x7 ;  /* 0x0000000303067211 */ /* 0x000fc400078f38ff */
[----:B------:R-:W-:Y:S02]  /*0140*/  IADD3 R9, R9, -R2, RZ ;  /* 0x8000000209097210 */ /* 0x000fe40007ffe0ff */
[----:B------:R-:W-:-:S04]  /*0150*/  LOP3.LUT R6, R6, 0xffffff80, RZ, 0xc0, !PT ;  /* 0xffffff8006067812 */ /* 0x000fc800078ec0ff */
[----:B------:R-:W-:Y:S01]  /*0160*/  IADD3 R3, R3, -R6, RZ ;  /* 0x8000000603037210 */ /* 0x000fe20007ffe0ff */
[--C-:B-1----:R-:W-:Y:S01]  /*0170*/  IMAD.WIDE R12, R9, 0x4, R4.reuse ;  /* 0x00000004090c7825 */ /* 0x102fe200078e0204 */
[----:B------:R-:W1:Y:S03]  /*0180*/  LDC.64 R6, c[0x0][0x210] ;  /* 0x00008400ff067b82 */ /* 0x000e660000000a00 */
[----:B------:R-:W-:Y:S01]  /*0190*/  IMAD.WIDE R24, R3, 0x4, R4 ;  /* 0x0000000403187825 */ /* 0x000fe200078e0204 */
[----:B------:R-:W3:Y:S04]  /*01a0*/  LDG.E.EL R21, desc[UR4][R12.64] ;  /* 0x000000040c157981 */ /* 0x000ee8000c2e1900 */
[----:B------:R-:W5:Y:S01]  /*01b0*/  LDC.64 R4, c[0x0][0x238] ;  /* 0x00008e00ff047b82 */ /* 0x000f620000000a00 */
[----:B------:R-:W3:Y:S01]  /*01c0*/  LDG.E.EL R24, desc[UR4][R24.64] ;  /* 0x0000000418187981 */ /* 0x000ee2000c2e1900 */
[----:B--2---:R-:W-:-:S05]  /*01d0*/  IMAD.WIDE R10, R9, 0x4, R28 ;  /* 0x00000004090a7825 */ /* 0x004fca00078e021c */
[----:B------:R4:W2:Y:S01]  /*01e0*/  LDG.E.EL R19, desc[UR4][R10.64] ;  /* 0x000000040a137981 */ /* 0x0008a2000c2e1900 */
[----:B-1----:R-:W-:-:S04]  /*01f0*/  IMAD.WIDE R6, R0, 0x4, R6 ;  /* 0x0000000400067825 */ /* 0x002fc800078e0206 */
[C---:B----4-:R-:W-:Y:S01]  /*0200*/  IMAD.WIDE R10, R9.reuse, 0x4, R26 ;  /* 0x00000004090a7825 */ /* 0x050fe200078e021a */
[----:B------:R-:W2:Y:S04]  /*0210*/  LDG.E.128 R12, desc[UR4][R6.64] ;  /* 0x00000004060c7981 */ /* 0x000ea8000c1e1d00 */
[----:B------:R-:W4:Y:S01]  /*0220*/  LDG.E.EL R18, desc[UR4][R10.64] ;  /* 0x000000040a127981 */ /* 0x000f22000c2e1900 */
[----:B-----5:R-:W-:-:S04]  /*0230*/  IMAD.WIDE R16, R9, 0x4, R22 ;  /* 0x0000000409107825 */ /* 0x020fc800078e0216 */
[----:B0-----:R-:W-:Y:S02]  /*0240*/  IMAD.WIDE R8, R9, 0x4, R4 ;  /* 0x0000000409087825 */ /* 0x001fe400078e0204 */
[----:B------:R-:W5:Y:S02]  /*0250*/  LDG.E.EL R17, desc[UR4][R16.64] ;  /* 0x0000000410117981 */ /* 0x000f64000c2e1900 */
[C---:B------:R-:W-:Y:S02]  /*0260*/  IMAD.WIDE R28, R3.reuse, 0x4, R28 ;  /* 0x00000004031c7825 */ /* 0x040fe400078e021c */
[----:B------:R-:W5:Y:S02]  /*0270*/  LDG.E.EL R20, desc[UR4][R8.64] ;  /* 0x0000000408147981 */ /* 0x000f64000c2e1900 */
[C---:B------:R-:W-:Y:S02]  /*0280*/  IMAD.WIDE R26, R3.reuse, 0x4, R26 ;  /* 0x00000004031a7825 */ /* 0x040fe400078e021a */
[----:B------:R0:W5:Y:S04]  /*0290*/  LDG.E.EL R16, desc[UR4][R28.64] ;  /* 0x000000041c107981 */ /* 0x000168000c2e1900 */
[----:B------:R-:W5:Y:S01]  /*02a0*/  LDG.E.128 R8, desc[UR4][R6.64+0x800] ;  /* 0x0008000406087981 */ /* 0x000f62000c1e1d00 */
[----:B------:R-:W-:-:S03]  /*02b0*/  IMAD.WIDE R4, R3, 0x4, R4 ;  /* 0x0000000403047825 */ /* 0x000fc600078e0204 */
[----:B------:R-:W5:Y:S01]  /*02c0*/  LDG.E.EL R2, desc[UR4][R26.64] ;  /* 0x000000041a027981 */ /* 0x000f62000c2e1900 */
[----:B------:R-:W-:-:S03]  /*02d0*/  IMAD.WIDE R22, R3, 0x4, R22 ;  /* 0x0000000403167825 */ /* 0x000fc600078e0216 */
[----:B------:R-:W5:Y:S04]  /*02e0*/  LDG.E.EL R4, desc[UR4][R4.64] ;  /* 0x0000000404047981 */ /* 0x000f68000c2e1900 */
[----:B------:R1:W5:Y:S01]  /*02f0*/  LDG.E.EL R3, desc[UR4][R22.64] ;  /* 0x0000000416037981 */ /* 0x000362000c2e1900 */
[----:B---3--:R-:W-:Y:S01]  /*0300*/  FADD R21, R21, 9.9999997473787516356e-06 ;  /* 0x3727c5ac15157421 */ /* 0x008fe20000000000 */
[----:B------:R-:W-:-:S03]  /*0310*/  FADD R24, R24, 9.9999997473787516356e-06 ;  /* 0x3727c5ac18187421 */ /* 0x000fc60000000000 */
[----:B------:R-:W3:Y:S08]  /*0320*/  MUFU.SQRT R25, R21 ;  /* 0x0000001500197308 */ /* 0x000ef00000002000 */
[----:B0-----:R-:W0:Y:S01]  /*0330*/  MUFU.SQRT R28, R24 ;  /* 0x00000018001c7308 */ /* 0x001e220000002000 */
[C---:B---3--:R-:W-:Y:S02]  /*0340*/  FSETP.GT.AND P0, PT, R25.reuse, 8.50705917302346158658e+37, PT ;  /* 0x7e8000001900780b */ /* 0x048fe40003f04000 */
[----:B------:R-:W-:-:S02]  /*0350*/  FSETP.GEU.AND P2, PT, R25, 1.175494350822287508e-38, PT ;  /* 0x008000001900780b */ /* 0x000fc40003f4e000 */
[C---:B0-----:R-:W-:Y:S02]  /*0360*/  FSETP.GT.AND P1, PT, R28.reuse, 8.50705917302346158658e+37, PT ;  /* 0x7e8000001c00780b */ /* 0x041fe40003f24000 */
[----:B------:R-:W-:-:S07]  /*0370*/  FSETP.GEU.AND P3, PT, R28, 1.175494350822287508e-38, PT ;  /* 0x008000001c00780b */ /* 0x000fce0003f6e000 */
[----:B------:R-:W-:Y:S01]  /*0380*/  @P0 FMUL R25, R25, 0.25 ;  /* 0x3e80000019190820 */ /* 0x000fe20000400000 */
[----:B------:R-:W-:-:S03]  /*0390*/  HFMA2.MMA R24, -RZ, RZ, 1.625, 0 ;  /* 0x3e800000ff187435 */ /* 0x000fc600000001ff */
[----:B------:R-:W-:Y:S01]  /*03a0*/  @!P2 FMUL R25, R25, 16777216 ;  /* 0x4b8000001919a820 */ /* 0x000fe20000400000 */
[----:B------:R-:W-:-:S04]  /*03b0*/  @P1 FMUL R28, R28, 0.25 ;  /* 0x3e8000001c1c1820 */ /* 0x000fc80000400000 */
[----:B------:R-:W-:Y:S01]  /*03c0*/  @!P3 FMUL R28, R28, 16777216 ;  /* 0x4b8000001c1cb820 */ /* 0x000fe20000400000 */
[----:B------:R-:W0:Y:S01]  /*03d0*/  MUFU.RCP R25, R25 ;  /* 0x0000001900197308 */ /* 0x000e220000001000 */
[----:B-1----:R-:W-:-:S07]  /*03e0*/  FSEL R22, R24, 1, P0 ;  /* 0x3f80000018167808 */ /* 0x002fce0000000000 */
[----:B------:R1:W3:Y:S01]  /*03f0*/  MUFU.RCP R5, R28 ;  /* 0x0000001c00057308 */ /* 0x0002e20000001000 */
[----:B------:R-:W-:Y:S01]  /*0400*/  FSEL R24, R24, 1, P1 ;  /* 0x3f80000018187808 */ /* 0x000fe20000800000 */
[----:B------:R-:W-:Y:S01]  /*0410*/  @!P2 FMUL R22, R22, 16777216 ;  /* 0x4b8000001616a820 */ /* 0x000fe20000400000 */
[--C-:B--2---:R-:W-:Y:S01]  /*0420*/  FADD R13, R13, R19.reuse ;  /* 0x000000130d0d7221 */ /* 0x104fe20000000000 */
[--C-:B------:R-:W-:Y:S01]  /*0430*/  FADD R12, R12, R19.reuse ;  /* 0x000000130c0c7221 */ /* 0x100fe20000000000 */
[--C-:B------:R-:W-:Y:S01]  /*0440*/  FADD R14, R14, R19.reuse ;  /* 0x000000130e0e7221 */ /* 0x100fe20000000000 */
[----:B------:R-:W-:Y:S01]  /*0450*/  @!P3 FMUL R24, R24, 16777216 ;  /* 0x4b8000001818b820 */ /* 0x000fe20000400000 */
[----:B------:R-:W-:Y:S01]  /*0460*/  FADD R15, R15, R19 ;  /* 0x000000130f0f7221 */ /* 0x000fe20000000000 */
[----:B0-----:R-:W-:Y:S01]  /*0470*/  FMUL R21, R25, R22 ;  /* 0x0000001619157220 */ /* 0x001fe20000400000 */
[C---:B----4-:R-:W-:Y:S01]  /*0480*/  FADD R22, -R18.reuse, R12 ;  /* 0x0000000c12167221 */ /* 0x050fe20000000100 */
[C---:B------:R-:W-:Y:S01]  /*0490*/  FADD R26, -R18.reuse, R14 ;  /* 0x0000000e121a7221 */ /* 0x040fe20000000100 */
[C---:B-1----:R-:W-:Y:S01]  /*04a0*/  FADD R28, -R18.reuse, R15 ;  /* 0x0000000f121c7221 */ /* 0x042fe20000000100 */
[----:B---3--:R-:W-:Y:S01]  /*04b0*/  FMUL R5, R5, R24 ;  /* 0x0000001805057220 */ /* 0x008fe20000400000 */
[----:B------:R-:W-:-:S02]  /*04c0*/  FADD R24, -R18, R13 ;  /* 0x0000000d12187221 */ /* 0x000fc40000000100 */
[----:B------:R-:W0:Y:S01]  /*04d0*/  LDC.64 R18, c[0x0][0x240] ;  /* 0x00009000ff127b82 */ /* 0x000e220000000a00 */
[C---:B------:R-:W-:Y:S01]  /*04e0*/  FMUL R27, R21.reuse, R22 ;  /* 0x00000016151b7220 */ /* 0x040fe20000400000 */
[C---:B------:R-:W-:Y:S01]  /*04f0*/  FMUL R24, R21.reuse, R24 ;  /* 0x0000001815187220 */ /* 0x040fe20000400000 */
[C---:B------:R-:W-:Y:S01]  /*0500*/  FMUL R23, R21.reuse, R26 ;  /* 0x0000001a15177220 */ /* 0x040fe20000400000 */
[----:B------:R-:W-:Y:S01]  /*0510*/  FMUL R25, R21, R28 ;  /* 0x0000001c15197220 */ /* 0x000fe20000400000 */
[--C-:B-----5:R-:W-:Y:S01]  /*0520*/  FADD R9, R9, R16.reuse ;  /* 0x0000001009097221 */ /* 0x120fe20000000000 */
[--C-:B------:R-:W-:Y:S01]  /*0530*/  FADD R8, R8, R16.reuse ;  /* 0x0000001008087221 */ /* 0x100fe20000000000 */
[--C-:B------:R-:W-:Y:S01]  /*0540*/  FADD R10, R10, R16.reuse ;  /* 0x000000100a0a7221 */ /* 0x100fe20000000000 */
[----:B------:R-:W-:Y:S01]  /*0550*/  FADD R11, R11, R16 ;  /* 0x000000100b0b7221 */ /* 0x000fe20000000000 */
[C-C-:B------:R-:W-:Y:S01]  /*0560*/  FFMA R22, R17.reuse, R24, R20.reuse ;  /* 0x0000001811167223 */ /* 0x140fe20000000014 */
[C-C-:B------:R-:W-:Y:S01]  /*0570*/  FFMA R21, R17.reuse, R27, R20.reuse ;  /* 0x0000001b11157223 */ /* 0x140fe20000000014 */
[C-C-:B------:R-:W-:Y:S01]  /*0580*/  FFMA R23, R17.reuse, R23, R20.reuse ;  /* 0x0000001711177223 */ /* 0x140fe20000000014 */
[----:B------:R-:W-:Y:S01]  /*0590*/  FFMA R17, R17, R25, R20 ;  /* 0x0000001911117223 */ /* 0x000fe20000000014 */
[C---:B------:R-:W-:Y:S01]  /*05a0*/  FADD R20, -R2.reuse, R9 ;  /* 0x0000000902147221 */ /* 0x040fe20000000100 */
[C---:B------:R-:W-:Y:S01]  /*05b0*/  FADD R16, -R2.reuse, R8 ;  /* 0x0000000802107221 */ /* 0x040fe20000000100 */
[C---:B------:R-:W-:Y:S01]  /*05c0*/  FADD R24, -R2.reuse, R10 ;  /* 0x0000000a02187221 */ /* 0x040fe20000000100 */
[----:B------:R-:W-:Y:S01]  /*05d0*/  FADD R2, -R2, R11 ;  /* 0x0000000b02027221 */ /* 0x000fe20000000100 */
[C---:B------:R-:W-:Y:S01]  /*05e0*/  FMUL R20, R5.reuse, R20 ;  /* 0x0000001405147220 */ /* 0x040fe20000400000 */
[C---:B------:R-:W-:Y:S01]  /*05f0*/  FMUL R29, R5.reuse, R16 ;  /* 0x00000010051d7220 */ /* 0x040fe20000400000 */
[C---:B------:R-:W-:Y:S01]  /*0600*/  FMUL R27, R5.reuse, R24 ;  /* 0x00000018051b7220 */ /* 0x040fe20000400000 */
[----:B------:R-:W-:Y:S01]  /*0610*/  FMUL R25, R5, R2 ;  /* 0x0000000205197220 */ /* 0x000fe20000400000 */
[C-C-:B------:R-:W-:Y:S01]  /*0620*/  FFMA R5, R3.reuse, R20, R4.reuse ;  /* 0x0000001403057223 */ /* 0x140fe20000000004 */
[C-C-:B------:R-:W-:Y:S01]  /*0630*/  FFMA R20, R3.reuse, R29, R4.reuse ;  /* 0x0000001d03147223 */ /* 0x140fe20000000004 */
[C-C-:B------:R-:W-:Y:S01]  /*0640*/  FFMA R24, R3.reuse, R27, R4.reuse ;  /* 0x0000001b03187223 */ /* 0x140fe20000000004 */
[----:B------:R-:W-:Y:S01]  /*0650*/  FFMA R25, R3, R25, R4 ;  /* 0x0000001903197223 */ /* 0x000fe20000000004 */
[----:B------:R-:W-:Y:S01]  /*0660*/  FSETP.GEU.AND P6, PT, R17, RZ, PT ;  /* 0x000000ff1100720b */ /* 0x000fe20003fce000 */
[----:B0-----:R-:W-:Y:S01]  /*0670*/  IMAD.WIDE R2, R0, 0x4, R18 ;  /* 0x0000000400027825 */ /* 0x001fe200078e0212 */
[----:B------:R-:W-:-:S02]  /*0680*/  FSETP.GEU.AND P0, PT, R23, RZ, PT ;  /* 0x000000ff1700720b */ /* 0x000fc40003f0e000 */
[----:B------:R-:W-:Y:S02]  /*0690*/  FSETP.GEU.AND P1, PT, R22, RZ, PT ;  /* 0x000000ff1600720b */ /* 0x000fe40003f2e000 */
[----:B------:R-:W-:Y:S02]  /*06a0*/  FSETP.GEU.AND P2, PT, R21, RZ, PT ;  /* 0x000000ff1500720b */ /* 0x000fe40003f4e000 */
[----:B------:R-:W-:Y:S02]  /*06b0*/  SEL R19, R17, RZ, P6 ;  /* 0x000000ff11137207 */ /* 0x000fe40003000000 */
[----:B------:R-:W-:Y:S02]  /*06c0*/  FSETP.GEU.AND P3, PT, R25, RZ, PT ;  /* 0x000000ff1900720b */ /* 0x000fe40003f6e000 */
[----:B------:R-:W-:Y:S02]  /*06d0*/  FSETP.GEU.AND P4, PT, R24, RZ, PT ;  /* 0x000000ff1800720b */ /* 0x000fe40003f8e000 */
[----:B------:R-:W-:-:S02]  /*06e0*/  FSETP.GEU.AND P5, PT, R5, RZ, PT ;  /* 0x000000ff0500720b */ /* 0x000fc40003fae000 */
[----:B------:R-:W-:Y:S02]  /*06f0*/  FSETP.GEU.AND P6, PT, R20, RZ, PT ;  /* 0x000000ff1400720b */ /* 0x000fe40003fce000 */
[----:B------:R-:W-:Y:S02]  /*0700*/  SEL R18, R23, RZ, P0 ;  /* 0x000000ff17127207 */ /* 0x000fe40000000000 */
[----:B------:R-:W-:Y:S02]  /*0710*/  SEL R17, R22, RZ, P1 ;  /* 0x000000ff16117207 */ /* 0x000fe40000800000 */
[----:B------:R-:W-:Y:S02]  /*0720*/  SEL R16, R21, RZ, P2 ;  /* 0x000000ff15107207 */ /* 0x000fe40001000000 */
[----:B------:R-:W-:Y:S02]  /*0730*/  SEL R23, R25, RZ, P3 ;  /* 0x000000ff19177207 */ /* 0x000fe40001800000 */
[----:B------:R-:W-:-:S02]  /*0740*/  SEL R22, R24, RZ, P4 ;  /* 0x000000ff18167207 */ /* 0x000fc40002000000 */
[----:B------:R-:W-:Y:S02]  /*0750*/  SEL R21, R5, RZ, P5 ;  /* 0x000000ff05157207 */ /* 0x000fe40002800000 */
[----:B------:R-:W-:Y:S01]  /*0760*/  SEL R20, R20, RZ, P6 ;  /* 0x000000ff14147207 */ /* 0x000fe20003000000 */
[----:B------:R-:W-:Y:S04]  /*0770*/  STG.E.128 desc[UR4][R6.64], R12 ;  /* 0x0000000c06007986 */ /* 0x000fe8000c101d04 */
[----:B------:R-:W-:Y:S04]  /*0780*/  STG.E.128 desc[UR4][R6.64+0x800], R8 ;  /* 0x0008000806007986 */ /* 0x000fe8000c101d04 */
[----:B------:R-:W-:Y:S04]  /*0790*/  STG.E.128 desc[UR4][R2.64], R16 ;  /* 0x0000001002007986 */ /* 0x000fe8000c101d04 */
[----:B------:R-:W-:Y:S01]  /*07a0*/  STG.E.128 desc[UR4][R2.64+0x800], R20 ;  /* 0x0008001402007986 */ /* 0x000fe2000c101d04 */
[----:B------:R-:W-:Y:S05]  /*07b0*/  EXIT ;  /* 0x000000000000794d */ /* 0x000fea0003800000 */
.L_x_0:
[----:B------:R-:W-:-:S00]  /*07c0*/  BRA `(.L_x_0) ;  /* 0xfffffffc00fc7947 */ /* 0x000fc0000383ffff */
[----:B------:R-:W-:-:S00]  /*07d0*/  NOP ;  /* 0x0000000000007918 */ /* 0x000fc00000000000 */
        /* <DEDUP_REMOVED lines=10> */
.L_x_1:


//--------------------- .nv.global.init           --------------------------
	.section	.nv.global.init,"aw",@progbits
.nv.global.init:
	.type		_$_str,@object
	.size		_$_str,(_$_str_$_2 - _$_str)
_$_str:
        /*0000*/ 	.byte	0x5f, 0x5f, 0x43, 0x55, 0x44, 0x41, 0x5f, 0x46, 0x54, 0x5a, 0x00
	.type		_$_str_$_2,@object
	.size		_$_str_$_2,(.L_1 - _$_str_$_2)
_$_str_$_2:
        /*000b*/ 	.byte	0x5f, 0x5f, 0x43, 0x55, 0x44, 0x41, 0x5f, 0x50, 0x52, 0x45, 0x43, 0x5f, 0x53, 0x51, 0x52, 0x54
        /*001b*/ 	.byte	0x00
.L_1:


//--------------------- .nv.constant0.triton_poi_fused__native_batch_norm_legit_no_training_convolution_relu_42 --------------------------
	.section	.nv.constant0.triton_poi_fused__native_batch_norm_legit_no_training_convolution_relu_42,"a",@progbits
	.sectionflags	@""
	.align	4
.nv.constant0.triton_poi_fused__native_batch_norm_legit_no_training_convolution_relu_42:
	.zero		588
